	.headerflags	@"EF_CUDA_TEXMODE_UNIFIED EF_CUDA_64BIT_ADDRESS EF_CUDA_ACCELERATORS EF_CUDA_SM90 EF_CUDA_VIRTUAL_SM(EF_CUDA_SM90)"
	.elftype	@"ET_EXEC"


//--------------------- .nv.info                  --------------------------
	.section	.nv.info,"",@"SHT_CUDA_INFO"
	.align	4


	//----- nvinfo : EIATTR_REGCOUNT
	.align		4
        /*0000*/ 	.byte	0x04, 0x2f
        /*0002*/ 	.short	(.L_1 - .L_0)
	.align		4
.L_0:
        /*0004*/ 	.word	index@(triton_poi_fused_mean_rsub_57)
        /*0008*/ 	.word	0x00000016


	//----- nvinfo : EIATTR_MIN_STACK_SIZE
	.align		4
.L_1:
        /*000c*/ 	.byte	0x04, 0x12
        /*000e*/ 	.short	(.L_3 - .L_2)
	.align		4
.L_2:
        /*0010*/ 	.word	index@(triton_poi_fused_mean_rsub_57)
        /*0014*/ 	.word	0x00000000


	//----- nvinfo : EIATTR_FRAME_SIZE
	.align		4
.L_3:
        /*0018*/ 	.byte	0x04, 0x11
        /*001a*/ 	.short	(.L_5 - .L_4)
	.align		4
.L_4:
        /*001c*/ 	.word	index@(triton_poi_fused_mean_rsub_57)
        /*0020*/ 	.word	0x00000000


	//----- nvinfo : EIATTR_MIN_STACK_SIZE
	.align		4
.L_5:
        /*0024*/ 	.byte	0x04, 0x12
        /*0026*/ 	.short	(.L_7 - .L_6)
	.align		4
.L_6:
        /*0028*/ 	.word	index@(triton_poi_fused_mean_rsub_57)
        /*002c*/ 	.word	0x00000000
.L_7:


//--------------------- .nv.info.triton_poi_fused_mean_rsub_57 --------------------------
	.section	.nv.info.triton_poi_fused_mean_rsub_57,"",@"SHT_CUDA_INFO"
	.sectionflags	@""
	.align	4


	//----- nvinfo : EIATTR_CUDA_API_VERSION
	.align		4
        /*0000*/ 	.byte	0x04, 0x37
        /*0002*/ 	.short	(.L_9 - .L_8)
.L_8:
        /*0004*/ 	.word	0x0000007c


	//----- nvinfo : EIATTR_KPARAM_INFO
	.align		4
.L_9:
        /*0008*/ 	.byte	0x04, 0x17
        /*000a*/ 	.short	(.L_11 - .L_10)
.L_10:
        /*000c*/ 	.word	0x00000000
        /*0010*/ 	.short	0x0002
        /*0012*/ 	.short	0x0010
        /*0014*/ 	.byte	0x00, 0xf0, 0x11, 0x00


	//----- nvinfo : EIATTR_KPARAM_INFO
	.align		4
.L_11:
        /*0018*/ 	.byte	0x04, 0x17
        /*001a*/ 	.short	(.L_13 - .L_12)
.L_12:
        /*001c*/ 	.word	0x00000000
        /*0020*/ 	.short	0x0001
        /*0022*/ 	.short	0x0008
        /*0024*/ 	.byte	0x00, 0xf4, 0x21, 0x00


	//----- nvinfo : EIATTR_KPARAM_INFO
	.align		4
.L_13:
        /*0028*/ 	.byte	0x04, 0x17
        /*002a*/ 	.short	(.L_15 - .L_14)
.L_14:
        /*002c*/ 	.word	0x00000000
        /*0030*/ 	.short	0x0000
        /*0032*/ 	.short	0x0000
        /*0034*/ 	.byte	0x00, 0xf4, 0x21, 0x00


	//----- nvinfo : EIATTR_SPARSE_MMA_MASK
	.align		4
.L_15:
        /*0038*/ 	.byte	0x03, 0x50
        /*003a*/ 	.short	0x0000


	//----- nvinfo : EIATTR_MAXREG_COUNT
	.align		4
        /*003c*/ 	.byte	0x03, 0x1b
        /*003e*/ 	.short	0x00ff


	//----- nvinfo : EIATTR_EXIT_INSTR_OFFSETS
	.align		4
        /*0040*/ 	.byte	0x04, 0x1c
        /*0042*/ 	.short	(.L_17 - .L_16)


	//   ....[0]....
.L_16:
        /*0044*/ 	.word	0x00000250


	//   ....[1]....
        /*0048*/ 	.word	0x00000270


	//----- nvinfo : EIATTR_REQNTID
	.align		4
.L_17:
        /*004c*/ 	.byte	0x04, 0x10
        /*004e*/ 	.short	(.L_19 - .L_18)
.L_18:
        /*0050*/ 	.word	0x00000020
        /*0054*/ 	.word	0x00000001
        /*0058*/ 	.word	0x00000001


	//----- nvinfo : EIATTR_CBANK_PARAM_SIZE
	.align		4
.L_19:
        /*005c*/ 	.byte	0x03, 0x19
        /*005e*/ 	.short	0x0014


	//----- nvinfo : EIATTR_PARAM_CBANK
	.align		4
        /*0060*/ 	.byte	0x04, 0x0a
        /*0062*/ 	.short	(.L_21 - .L_20)
	.align		4
.L_20:
        /*0064*/ 	.word	index@(.nv.constant0.triton_poi_fused_mean_rsub_57)
        /*0068*/ 	.short	0x0210
        /*006a*/ 	.short	0x0014


	//----- nvinfo : EIATTR_SW_WAR
	.align		4
.L_21:
        /*006c*/ 	.byte	0x04, 0x36
        /*006e*/ 	.short	(.L_23 - .L_22)
.L_22:
        /*0070*/ 	.word	0x00000008
.L_23:


//--------------------- .nv.callgraph             --------------------------
	.section	.nv.callgraph,"",@"SHT_CUDA_CALLGRAPH"
	.align	4
	.sectionentsize	8
	.align		4
        /*0000*/ 	.word	0x00000000
	.align		4
        /*0004*/ 	.word	0xffffffff
	.align		4
        /*0008*/ 	.word	0x00000000
	.align		4
        /*000c*/ 	.word	0xfffffffe
	.align		4
        /*0010*/ 	.word	0x00000000
	.align		4
        /*0014*/ 	.word	0xfffffffd
	.align		4
        /*0018*/ 	.word	0x00000000
	.align		4
        /*001c*/ 	.word	0xfffffffc


//--------------------- .text.triton_poi_fused_mean_rsub_57 --------------------------
	.section	.text.triton_poi_fused_mean_rsub_57,"ax",@progbits
	.align	128
        .global         triton_poi_fused_mean_rsub_57
        .type           triton_poi_fused_mean_rsub_57,@function
        .size           triton_poi_fused_mean_rsub_57,(.L_x_1 - triton_poi_fused_mean_rsub_57)
        .other          triton_poi_fused_mean_rsub_57,@"STO_CUDA_ENTRY STV_DEFAULT"
triton_poi_fused_mean_rsub_57:
.text.triton_poi_fused_mean_rsub_57:
[----:B------:R-:W0:Y:S02]  /*0000*/  LDC R1, c[0x0][0x28] ;  /* 0x00000a00ff017b82 */ /* 0x000e240000000800 */
[----:B------:R-:W1:Y:S01]  /*0010*/  S2R R18, SR_TID.X ;  /* 0x0000000000127919 */ /* 0x000e620000002100 */
[----:B------:R-:W2:Y:S01]  /*0020*/  LDC.64 R10, c[0x0][0x210] ;  /* 0x00008400ff0a7b82 */ /* 0x000ea20000000a00 */
[----:B------:R-:W-:Y:S01]  /*0030*/  CS2R R14, SRZ ;  /* 0x00000000000e7805 */ /* 0x000fe2000001ff00 */
[----:B------:R-:W-:Y:S01]  /*0040*/  ULDC.64 UR4, c[0x0][0x208] ;  /* 0x0000820000047ab9 */ /* 0x000fe20000000a00 */
[----:B------:R-:W3:Y:S01]  /*0050*/  S2R R13, SR_CTAID.X ;  /* 0x00000000000d7919 */ /* 0x000ee20000002500 */
[----:B------:R-:W-:Y:S01]  /*0060*/  MOV R12, RZ ;  /* 0x000000ff000c7202 */ /* 0x000fe20000000f00 */
[----:B------:R-:W-:Y:S01]  /*0070*/  HFMA2.MMA R16, -RZ, RZ, 0, 0 ;  /* 0x00000000ff107435 */ /* 0x000fe200000001ff */
[----:B-1----:R-:W-:-:S04]  /*0080*/  LOP3.LUT R0, R18, 0x3, RZ, 0xc0, !PT ;  /* 0x0000000312007812 */ /* 0x002fc800078ec0ff */
[----:B---3--:R-:W-:Y:S01]  /*0090*/  LEA R13, R13, R0, 0x2 ;  /* 0x000000000d0d7211 */ /* 0x008fe200078e10ff */
[----:B------:R-:W-:-:S03]  /*00a0*/  HFMA2.MMA R0, -RZ, RZ, 0, 0 ;  /* 0x00000000ff007435 */ /* 0x000fc600000001ff */
[C---:B------:R-:W-:Y:S01]  /*00b0*/  ISETP.GE.AND P0, PT, R13.reuse, 0x4, PT ;  /* 0x000000040d00780c */ /* 0x040fe20003f06270 */
[----:B------:R-:W-:-:S04]  /*00c0*/  IMAD R9, R13, 0x5, RZ ;  /* 0x000000050d097824 */ /* 0x000fc800078e02ff */
[----:B--2---:R-:W-:Y:S01]  /*00d0*/  IMAD.WIDE R2, R9, 0x4, R10 ;  /* 0x0000000409027825 */ /* 0x004fe200078e020a */
[----:B------:R-:W-:Y:S02]  /*00e0*/  IADD3 R5, R9, 0x1, RZ ;  /* 0x0000000109057810 */ /* 0x000fe40007ffe0ff */
[----:B------:R-:W-:-:S03]  /*00f0*/  IADD3 R7, R9, 0x2, RZ ;  /* 0x0000000209077810 */ /* 0x000fc60007ffe0ff */
[--C-:B------:R-:W-:Y:S01]  /*0100*/  IMAD.WIDE R4, R5, 0x4, R10.reuse ;  /* 0x0000000405047825 */ /* 0x100fe200078e020a */
[----:B------:R-:W-:Y:S01]  /*0110*/  IADD3 R17, R9, 0x3, RZ ;  /* 0x0000000309117810 */ /* 0x000fe20007ffe0ff */
[----:B------:R1:W2:Y:S02]  /*0120*/  @!P0 LDG.E.EL R0, desc[UR4][R2.64] ;  /* 0x0000000402008981 */ /* 0x0002a4000c2e1900 */
[--C-:B------:R-:W-:Y:S02]  /*0130*/  IMAD.WIDE R6, R7, 0x4, R10.reuse ;  /* 0x0000000407067825 */ /* 0x100fe400078e020a */
[----:B------:R-:W2:Y:S01]  /*0140*/  @!P0 LDG.E.EL R15, desc[UR4][R4.64] ;  /* 0x00000004040f8981 */ /* 0x000ea2000c2e1900 */
[----:B------:R-:W-:Y:S01]  /*0150*/  IADD3 R19, R9, 0x4, RZ ;  /* 0x0000000409137810 */ /* 0x000fe20007ffe0ff */
[--C-:B------:R-:W-:Y:S02]  /*0160*/  IMAD.WIDE R8, R17, 0x4, R10.reuse ;  /* 0x0000000411087825 */ /* 0x100fe400078e020a */
[----:B------:R-:W3:Y:S02]  /*0170*/  @!P0 LDG.E.EL R12, desc[UR4][R6.64] ;  /* 0x00000004060c8981 */ /* 0x000ee4000c2e1900 */
[----:B------:R-:W-:Y:S01]  /*0180*/  IMAD.WIDE R10, R19, 0x4, R10 ;  /* 0x00000004130a7825 */ /* 0x000fe200078e020a */
[----:B-1----:R-:W1:Y:S01]  /*0190*/  LDC.64 R2, c[0x0][0x218] ;  /* 0x00008600ff027b82 */ /* 0x002e620000000a00 */
[----:B------:R-:W4:Y:S04]  /*01a0*/  @!P0 LDG.E.EL R14, desc[UR4][R8.64] ;  /* 0x00000004080e8981 */ /* 0x000f28000c2e1900 */
[----:B------:R-:W5:Y:S01]  /*01b0*/  @!P0 LDG.E.EL R16, desc[UR4][R10.64] ;  /* 0x000000040a108981 */ /* 0x000f62000c2e1900 */
[----:B------:R-:W-:-:S04]  /*01c0*/  LOP3.LUT P0, RZ, R18, 0x1c, RZ, 0xc0, !PT ;  /* 0x0000001c12ff7812 */ /* 0x000fc8000780c0ff */
[C---:B------:R-:W-:Y:S01]  /*01d0*/  ISETP.LT.AND P0, PT, R13.reuse, 0x4, !P0 ;  /* 0x000000040d00780c */ /* 0x040fe20004701270 */
[----:B-1----:R-:W-:-:S04]  /*01e0*/  IMAD.WIDE R2, R13, 0x4, R2 ;  /* 0x000000040d027825 */ /* 0x002fc800078e0202 */
[----:B--2---:R-:W-:Y:S01]  /*01f0*/  FADD R15, R15, R0 ;  /* 0x000000000f0f7221 */ /* 0x004fe20000000000 */
[----:B------:R-:W-:-:S03]  /*0200*/  MOV R0, 0x3e4ccccd ;  /* 0x3e4ccccd00007802 */ /* 0x000fc60000000f00 */
[----:B---3--:R-:W-:-:S04]  /*0210*/  FADD R15, R15, R12 ;  /* 0x0000000c0f0f7221 */ /* 0x008fc80000000000 */
[----:B----4-:R-:W-:-:S04]  /*0220*/  FADD R15, R15, R14 ;  /* 0x0000000e0f0f7221 */ /* 0x010fc80000000000 */
[----:B-----5:R-:W-:-:S04]  /*0230*/  FADD R15, R15, R16 ;  /* 0x000000100f0f7221 */ /* 0x020fc80000000000 */
[----:B------:R-:W-:Y:S01]  /*0240*/  FFMA R15, R15, -R0, 1 ;  /* 0x3f8000000f0f7423 */ /* 0x000fe20000000800 */
[----:B------:R-:W-:Y:S06]  /*0250*/  @!P0 EXIT ;  /* 0x000000000000894d */ /* 0x000fec0003800000 */
[----:B------:R-:W-:Y:S01]  /*0260*/  STG.E desc[UR4][R2.64], R15 ;  /* 0x0000000f02007986 */ /* 0x000fe2000c101904 */
[----:B------:R-:W-:Y:S05]  /*0270*/  EXIT ;  /* 0x000000000000794d */ /* 0x000fea0003800000 */
.L_x_0:
[----:B------:R-:W-:-:S00]  /*0280*/  BRA `(.L_x_0) ;  /* 0xfffffffc00fc7947 */ /* 0x000fc0000383ffff */
[----:B------:R-:W-:-:S00]  /*0290*/  NOP ;  /* 0x0000000000007918 */ /* 0x000fc00000000000 */
        /* <DEDUP_REMOVED lines=14> */
.L_x_1:


//--------------------- .nv.constant0.triton_poi_fused_mean_rsub_57 --------------------------
	.section	.nv.constant0.triton_poi_fused_mean_rsub_57,"a",@progbits
	.sectionflags	@""
	.align	4
.nv.constant0.triton_poi_fused_mean_rsub_57:
	.zero		548
